//
// Generated by NVIDIA NVVM Compiler
//
// Compiler Build ID: CL-36424714
// Cuda compilation tools, release 13.0, V13.0.88
// Based on NVVM 20.0.0
//

.version 9.0
.target sm_100
.address_size 64

	// .globl	_Z3fibPx
.func  (.param .b64 func_retval0) __internal_accurate_pow
(
	.param .b64 __internal_accurate_pow_param_0,
	.param .b64 __internal_accurate_pow_param_1
)
;

.visible .entry _Z3fibPx(
	.param .u64 .ptr .align 1 _Z3fibPx_param_0
)
{
	.reg .pred 	%p<4>;
	.reg .b32 	%r<9>;
	.reg .b64 	%rd<9>;
	.reg .b64 	%fd<16>;

	ld.param.u64 	%rd1, [_Z3fibPx_param_0];
	cvta.to.global.u64 	%rd2, %rd1;
	mov.u32 	%r1, %tid.x;
	add.s32 	%r2, %r1, 1;
	cvt.rn.f64.u32 	%fd1, %r2;
	mov.f64 	%fd2, 0d3FF9E3779B97F4A8;
	{
	.reg .b32 %temp; 
	mov.b64 	{%temp, %r3}, %fd2;
	}
	{
	.reg .b32 %temp; 
	mov.b64 	{%temp, %r4}, %fd1;
	}
	shr.u32 	%r5, %r4, 20;
	and.b32  	%r6, %r5, 2047;
	add.s32 	%r7, %r6, -1012;
	mov.b64 	%rd3, %fd1;
	shl.b64 	%rd4, %rd3, %r7;
	setp.eq.s64 	%p1, %rd4, -9223372036854775808;
	{ // callseq 0, 0
	.param .b64 param0;
	st.param.f64 	[param0], 0d3FF9E3779B97F4A8;
	.param .b64 param1;
	st.param.f64 	[param1], %fd1;
	.param .b64 retval0;
	call.uni (retval0), 
	__internal_accurate_pow, 
	(
	param0, 
	param1
	);
	ld.param.f64 	%fd3, [retval0];
	} // callseq 0
	setp.lt.s32 	%p2, %r3, 0;
	neg.f64 	%fd5, %fd3;
	selp.f64 	%fd6, %fd5, %fd3, %p1;
	selp.f64 	%fd7, %fd6, %fd3, %p2;
	mov.f64 	%fd8, 0dBFE3C6EF372FE950;
	{
	.reg .b32 %temp; 
	mov.b64 	{%temp, %r8}, %fd8;
	}
	{ // callseq 1, 0
	.param .b64 param0;
	st.param.f64 	[param0], 0d3FE3C6EF372FE950;
	.param .b64 param1;
	st.param.f64 	[param1], %fd1;
	.param .b64 retval0;
	call.uni (retval0), 
	__internal_accurate_pow, 
	(
	param0, 
	param1
	);
	ld.param.f64 	%fd9, [retval0];
	} // callseq 1
	setp.lt.s32 	%p3, %r8, 0;
	neg.f64 	%fd11, %fd9;
	selp.f64 	%fd12, %fd11, %fd9, %p1;
	selp.f64 	%fd13, %fd12, %fd9, %p3;
	sub.f64 	%fd14, %fd7, %fd13;
	fma.rn.f64 	%fd15, %fd14, 0d3FDC9F25C5BFEDD9, 0d3FE0000000000000;
	cvt.rzi.s64.f64 	%rd6, %fd15;
	mul.wide.u32 	%rd7, %r1, 8;
	add.s64 	%rd8, %rd2, %rd7;
	st.global.u64 	[%rd8], %rd6;
	ret;

}
.func  (.param .b64 func_retval0) __internal_accurate_pow(
	.param .b64 __internal_accurate_pow_param_0,
	.param .b64 __internal_accurate_pow_param_1
)
{
	.reg .pred 	%p<8>;
	.reg .b32 	%r<49>;
	.reg .b32 	%f<3>;
	.reg .b64 	%fd<109>;

	ld.param.f64 	%fd10, [__internal_accurate_pow_param_0];
	ld.param.f64 	%fd11, [__internal_accurate_pow_param_1];
	{
	.reg .b32 %temp; 
	mov.b64 	{%temp, %r46}, %fd10;
	}
	{
	.reg .b32 %temp; 
	mov.b64 	{%r45, %temp}, %fd10;
	}
	shr.u32 	%r47, %r46, 20;
	setp.gt.u32 	%p1, %r46, 1048575;
	@%p1 bra 	$L__BB1_2;
	mul.f64 	%fd12, %fd10, 0d4350000000000000;
	{
	.reg .b32 %temp; 
	mov.b64 	{%temp, %r46}, %fd12;
	}
	{
	.reg .b32 %temp; 
	mov.b64 	{%r45, %temp}, %fd12;
	}
	shr.u32 	%r16, %r46, 20;
	add.s32 	%r47, %r16, -54;
$L__BB1_2:
	add.s32 	%r48, %r47, -1023;
	and.b32  	%r17, %r46, -2146435073;
	or.b32  	%r18, %r17, 1072693248;
	mov.b64 	%fd107, {%r45, %r18};
	setp.lt.u32 	%p2, %r18, 1073127583;
	@%p2 bra 	$L__BB1_4;
	{
	.reg .b32 %temp; 
	mov.b64 	{%r19, %temp}, %fd107;
	}
	{
	.reg .b32 %temp; 
	mov.b64 	{%temp, %r20}, %fd107;
	}
	add.s32 	%r21, %r20, -1048576;
	mov.b64 	%fd107, {%r19, %r21};
	add.s32 	%r48, %r47, -1022;
$L__BB1_4:
	add.f64 	%fd13, %fd107, 0dBFF0000000000000;
	add.f64 	%fd14, %fd107, 0d3FF0000000000000;
	rcp.approx.ftz.f64 	%fd15, %fd14;
	neg.f64 	%fd16, %fd14;
	fma.rn.f64 	%fd17, %fd16, %fd15, 0d3FF0000000000000;
	fma.rn.f64 	%fd18, %fd17, %fd17, %fd17;
	fma.rn.f64 	%fd19, %fd18, %fd15, %fd15;
	mul.f64 	%fd20, %fd13, %fd19;
	fma.rn.f64 	%fd21, %fd13, %fd19, %fd20;
	mul.f64 	%fd22, %fd21, %fd21;
	fma.rn.f64 	%fd23, %fd22, 0d3EB0F5FF7D2CAFE2, 0d3ED0F5D241AD3B5A;
	fma.rn.f64 	%fd24, %fd23, %fd22, 0d3EF3B20A75488A3F;
	fma.rn.f64 	%fd25, %fd24, %fd22, 0d3F1745CDE4FAECD5;
	fma.rn.f64 	%fd26, %fd25, %fd22, 0d3F3C71C7258A578B;
	fma.rn.f64 	%fd27, %fd26, %fd22, 0d3F6249249242B910;
	fma.rn.f64 	%fd28, %fd27, %fd22, 0d3F89999999999DFB;
	sub.f64 	%fd29, %fd13, %fd21;
	add.f64 	%fd30, %fd29, %fd29;
	neg.f64 	%fd31, %fd21;
	fma.rn.f64 	%fd32, %fd31, %fd13, %fd30;
	mul.f64 	%fd33, %fd19, %fd32;
	fma.rn.f64 	%fd34, %fd22, %fd28, 0d3FB5555555555555;
	mov.f64 	%fd35, 0d3FB5555555555555;
	sub.f64 	%fd36, %fd35, %fd34;
	fma.rn.f64 	%fd37, %fd22, %fd28, %fd36;
	add.f64 	%fd38, %fd37, 0dBC46A4CB00B9E7B0;
	add.f64 	%fd39, %fd34, %fd38;
	sub.f64 	%fd40, %fd34, %fd39;
	add.f64 	%fd41, %fd38, %fd40;
	mul.rn.f64 	%fd42, %fd21, %fd21;
	neg.f64 	%fd43, %fd42;
	fma.rn.f64 	%fd44, %fd21, %fd21, %fd43;
	{
	.reg .b32 %temp; 
	mov.b64 	{%r22, %temp}, %fd33;
	}
	{
	.reg .b32 %temp; 
	mov.b64 	{%temp, %r23}, %fd33;
	}
	add.s32 	%r24, %r23, 1048576;
	mov.b64 	%fd45, {%r22, %r24};
	fma.rn.f64 	%fd46, %fd21, %fd45, %fd44;
	mul.rn.f64 	%fd47, %fd42, %fd21;
	neg.f64 	%fd48, %fd47;
	fma.rn.f64 	%fd49, %fd42, %fd21, %fd48;
	fma.rn.f64 	%fd50, %fd42, %fd33, %fd49;
	fma.rn.f64 	%fd51, %fd46, %fd21, %fd50;
	mul.rn.f64 	%fd52, %fd39, %fd47;
	neg.f64 	%fd53, %fd52;
	fma.rn.f64 	%fd54, %fd39, %fd47, %fd53;
	fma.rn.f64 	%fd55, %fd39, %fd51, %fd54;
	fma.rn.f64 	%fd56, %fd41, %fd47, %fd55;
	add.f64 	%fd57, %fd52, %fd56;
	sub.f64 	%fd58, %fd52, %fd57;
	add.f64 	%fd59, %fd56, %fd58;
	add.f64 	%fd60, %fd21, %fd57;
	sub.f64 	%fd61, %fd21, %fd60;
	add.f64 	%fd62, %fd57, %fd61;
	add.f64 	%fd63, %fd59, %fd62;
	add.f64 	%fd64, %fd33, %fd63;
	add.f64 	%fd65, %fd60, %fd64;
	sub.f64 	%fd66, %fd60, %fd65;
	add.f64 	%fd67, %fd64, %fd66;
	xor.b32  	%r25, %r48, -2147483648;
	mov.b32 	%r26, 1127219200;
	mov.b64 	%fd68, {%r25, %r26};
	mov.b32 	%r27, -2147483648;
	mov.b64 	%fd69, {%r27, %r26};
	sub.f64 	%fd70, %fd68, %fd69;
	fma.rn.f64 	%fd71, %fd70, 0d3FE62E42FEFA39EF, %fd65;
	fma.rn.f64 	%fd72, %fd70, 0dBFE62E42FEFA39EF, %fd71;
	sub.f64 	%fd73, %fd72, %fd65;
	sub.f64 	%fd74, %fd67, %fd73;
	fma.rn.f64 	%fd75, %fd70, 0d3C7ABC9E3B39803F, %fd74;
	add.f64 	%fd76, %fd71, %fd75;
	sub.f64 	%fd77, %fd71, %fd76;
	add.f64 	%fd78, %fd75, %fd77;
	{
	.reg .b32 %temp; 
	mov.b64 	{%temp, %r28}, %fd11;
	}
	{
	.reg .b32 %temp; 
	mov.b64 	{%r29, %temp}, %fd11;
	}
	shl.b32 	%r30, %r28, 1;
	setp.gt.u32 	%p3, %r30, -33554433;
	and.b32  	%r31, %r28, -15728641;
	selp.b32 	%r32, %r31, %r28, %p3;
	mov.b64 	%fd79, {%r29, %r32};
	mul.rn.f64 	%fd80, %fd76, %fd79;
	neg.f64 	%fd81, %fd80;
	fma.rn.f64 	%fd82, %fd76, %fd79, %fd81;
	fma.rn.f64 	%fd83, %fd78, %fd79, %fd82;
	add.f64 	%fd4, %fd80, %fd83;
	sub.f64 	%fd84, %fd80, %fd4;
	add.f64 	%fd5, %fd83, %fd84;
	fma.rn.f64 	%fd85, %fd4, 0d3FF71547652B82FE, 0d4338000000000000;
	{
	.reg .b32 %temp; 
	mov.b64 	{%r13, %temp}, %fd85;
	}
	mov.f64 	%fd86, 0dC338000000000000;
	add.rn.f64 	%fd87, %fd85, %fd86;
	fma.rn.f64 	%fd88, %fd87, 0dBFE62E42FEFA39EF, %fd4;
	fma.rn.f64 	%fd89, %fd87, 0dBC7ABC9E3B39803F, %fd88;
	fma.rn.f64 	%fd90, %fd89, 0d3E5ADE1569CE2BDF, 0d3E928AF3FCA213EA;
	fma.rn.f64 	%fd91, %fd90, %fd89, 0d3EC71DEE62401315;
	fma.rn.f64 	%fd92, %fd91, %fd89, 0d3EFA01997C89EB71;
	fma.rn.f64 	%fd93, %fd92, %fd89, 0d3F2A01A014761F65;
	fma.rn.f64 	%fd94, %fd93, %fd89, 0d3F56C16C1852B7AF;
	fma.rn.f64 	%fd95, %fd94, %fd89, 0d3F81111111122322;
	fma.rn.f64 	%fd96, %fd95, %fd89, 0d3FA55555555502A1;
	fma.rn.f64 	%fd97, %fd96, %fd89, 0d3FC5555555555511;
	fma.rn.f64 	%fd98, %fd97, %fd89, 0d3FE000000000000B;
	fma.rn.f64 	%fd99, %fd98, %fd89, 0d3FF0000000000000;
	fma.rn.f64 	%fd100, %fd99, %fd89, 0d3FF0000000000000;
	{
	.reg .b32 %temp; 
	mov.b64 	{%r14, %temp}, %fd100;
	}
	{
	.reg .b32 %temp; 
	mov.b64 	{%temp, %r15}, %fd100;
	}
	shl.b32 	%r33, %r13, 20;
	add.s32 	%r34, %r33, %r15;
	mov.b64 	%fd108, {%r14, %r34};
	{
	.reg .b32 %temp; 
	mov.b64 	{%temp, %r35}, %fd4;
	}
	mov.b32 	%f2, %r35;
	abs.f32 	%f1, %f2;
	setp.lt.f32 	%p4, %f1, 0f4086232B;
	@%p4 bra 	$L__BB1_7;
	setp.lt.f64 	%p5, %fd4, 0d0000000000000000;
	add.f64 	%fd101, %fd4, 0d7FF0000000000000;
	selp.f64 	%fd108, 0d0000000000000000, %fd101, %p5;
	setp.geu.f32 	%p6, %f1, 0f40874800;
	@%p6 bra 	$L__BB1_7;
	shr.u32 	%r36, %r13, 31;
	add.s32 	%r37, %r13, %r36;
	shr.s32 	%r38, %r37, 1;
	shl.b32 	%r39, %r38, 20;
	add.s32 	%r40, %r15, %r39;
	mov.b64 	%fd102, {%r14, %r40};
	sub.s32 	%r41, %r13, %r38;
	shl.b32 	%r42, %r41, 20;
	add.s32 	%r43, %r42, 1072693248;
	mov.b32 	%r44, 0;
	mov.b64 	%fd103, {%r44, %r43};
	mul.f64 	%fd108, %fd103, %fd102;
$L__BB1_7:
	abs.f64 	%fd104, %fd108;
	setp.eq.f64 	%p7, %fd104, 0d7FF0000000000000;
	fma.rn.f64 	%fd105, %fd108, %fd5, %fd108;
	selp.f64 	%fd106, %fd108, %fd105, %p7;
	st.param.f64 	[func_retval0], %fd106;
	ret;

}


// ===== COMPILED SASS (sm_100) =====

	.target	sm_100

	.elftype	@"ET_EXEC"


//--------------------- .note.nv.tkinfo           --------------------------
	.section	.note.nv.tkinfo,"",@"SHT_NOTE"
	.sectionflags	@"SHF_NOTE_NV_TKINFO"
	.tkinfo
        /*0018*/ 	.word	0x00000002
        /*0030*/ 	.string	""
        /*0030*/ 	.string	"ptxas"
        /*0030*/ 	.string	"Cuda compilation tools, release 13.0, V13.0.88"
        /*0030*/ 	.string	"Build cuda_13.0.r13.0/compiler.36424714_0"
        /*0030*/ 	.string	"-arch sm_100 -m 64 "



//--------------------- .note.nv.cuinfo           --------------------------
	.section	.note.nv.cuinfo,"",@"SHT_NOTE"
	.sectionflags	@"SHF_NOTE_NV_CUINFO"
        /*0018*/ 	.short	0x0002
        /*001a*/ 	.short	0x0064
        /*001c*/ 	.short	0x0082
	.zero		2


//--------------------- .nv.info                  --------------------------
	.section	.nv.info,"",@"SHT_CUDA_INFO"
	.align	4


	//----- nvinfo : EIATTR_REGCOUNT
	.align		4
        /*0000*/ 	.byte	0x04, 0x2f
        /*0002*/ 	.short	(.L_1 - .L_0)
	.align		4
.L_0:
        /*0004*/ 	.word	index@(_Z3fibPx)
        /*0008*/ 	.word	0x0000001e


	//----- nvinfo : EIATTR_FRAME_SIZE
	.align		4
.L_1:
        /*000c*/ 	.byte	0x04, 0x11
        /*000e*/ 	.short	(.L_3 - .L_2)
	.align		4
.L_2:
        /*0010*/ 	.word	index@($_Z3fibPx$__internal_accurate_pow)
        /*0014*/ 	.word	0x00000000


	//----- nvinfo : EIATTR_FRAME_SIZE
	.align		4
.L_3:
        /*0018*/ 	.byte	0x04, 0x11
        /*001a*/ 	.short	(.L_5 - .L_4)
	.align		4
.L_4:
        /*001c*/ 	.word	index@(_Z3fibPx)
        /*0020*/ 	.word	0x00000000


	//----- nvinfo : EIATTR_MIN_STACK_SIZE
	.align		4
.L_5:
        /*0024*/ 	.byte	0x04, 0x12
        /*0026*/ 	.short	(.L_7 - .L_6)
	.align		4
.L_6:
        /*0028*/ 	.word	index@(_Z3fibPx)
        /*002c*/ 	.word	0x00000000
.L_7:


//--------------------- .nv.compat                --------------------------
	.section	.nv.compat,"",@"SHT_CUDA_COMPAT_INFO"
	.align	4
        /*0000*/ 	.byte	0x02, 0x09, 0x00, 0x00, 0x02, 0x02, 0x01, 0x00, 0x02, 0x05, 0x05, 0x00, 0x03, 0x07, 0x01, 0x01
        /*0010*/ 	.byte	0x02, 0x03, 0x00, 0x00, 0x02, 0x06, 0x01, 0x00, 0x04, 0x0b, 0x08, 0x00, 0x01, 0x00, 0x00, 0x00
        /*0020*/ 	.byte	0x00, 0x00, 0x00, 0x00


//--------------------- .nv.info._Z3fibPx         --------------------------
	.section	.nv.info._Z3fibPx,"",@"SHT_CUDA_INFO"
	.sectionflags	@""
	.align	4


	//----- nvinfo : EIATTR_CUDA_API_VERSION
	.align		4
        /*0000*/ 	.byte	0x04, 0x37
        /*0002*/ 	.short	(.L_9 - .L_8)
.L_8:
        /*0004*/ 	.word	0x00000082


	//----- nvinfo : EIATTR_KPARAM_INFO
	.align		4
.L_9:
        /*0008*/ 	.byte	0x04, 0x17
        /*000a*/ 	.short	(.L_11 - .L_10)
.L_10:
        /*000c*/ 	.word	0x00000000
        /*0010*/ 	.short	0x0000
        /*0012*/ 	.short	0x0000
        /*0014*/ 	.byte	0x00, 0xf5, 0x21, 0x00


	//----- nvinfo : EIATTR_SPARSE_MMA_MASK
	.align		4
.L_11:
        /*0018*/ 	.byte	0x03, 0x50
        /*001a*/ 	.short	0x0000


	//----- nvinfo : EIATTR_MAXREG_COUNT
	.align		4
        /*001c*/ 	.byte	0x03, 0x1b
        /*001e*/ 	.short	0x00ff


	//----- nvinfo : EIATTR_MERCURY_ISA_VERSION
	.align		4
        /*0020*/ 	.byte	0x03, 0x5f
        /*0022*/ 	.short	0x0101


	//----- nvinfo : EIATTR_VRC_CTA_INIT_COUNT
	.align		4
        /*0024*/ 	.byte	0x02, 0x4a
	.zero		1
	.zero		1


	//----- nvinfo : EIATTR_EXIT_INSTR_OFFSETS
	.align		4
        /*0028*/ 	.byte	0x04, 0x1c
        /*002a*/ 	.short	(.L_13 - .L_12)


	//   ....[0]....
.L_12:
        /*002c*/ 	.word	0x000002b0


	//----- nvinfo : EIATTR_CRS_STACK_SIZE
	.align		4
.L_13:
        /*0030*/ 	.byte	0x04, 0x1e
        /*0032*/ 	.short	(.L_15 - .L_14)
.L_14:
        /*0034*/ 	.word	0x00000000


	//----- nvinfo : EIATTR_CBANK_PARAM_SIZE
	.align		4
.L_15:
        /*0038*/ 	.byte	0x03, 0x19
        /*003a*/ 	.short	0x0008


	//----- nvinfo : EIATTR_PARAM_CBANK
	.align		4
        /*003c*/ 	.byte	0x04, 0x0a
        /*003e*/ 	.short	(.L_17 - .L_16)
	.align		4
.L_16:
        /*0040*/ 	.word	index@(.nv.constant0._Z3fibPx)
        /*0044*/ 	.short	0x0380
        /*0046*/ 	.short	0x0008


	//----- nvinfo : EIATTR_SW_WAR
	.align		4
.L_17:
        /*0048*/ 	.byte	0x04, 0x36
        /*004a*/ 	.short	(.L_19 - .L_18)
.L_18:
        /*004c*/ 	.word	0x00000008
.L_19:


//--------------------- .nv.callgraph             --------------------------
	.section	.nv.callgraph,"",@"SHT_CUDA_CALLGRAPH"
	.align	4
	.sectionentsize	8
	.align		4
        /*0000*/ 	.word	0x00000000
	.align		4
        /*0004*/ 	.word	0xffffffff
	.align		4
        /*0008*/ 	.word	0x00000000
	.align		4
        /*000c*/ 	.word	0xfffffffe
	.align		4
        /*0010*/ 	.word	0x00000000
	.align		4
        /*0014*/ 	.word	0xfffffffd
	.align		4
        /*0018*/ 	.word	0x00000000
	.align		4
        /*001c*/ 	.word	0xfffffffc


//--------------------- .text._Z3fibPx            --------------------------
	.section	.text._Z3fibPx,"ax",@progbits
	.align	128
        .global         _Z3fibPx
        .type           _Z3fibPx,@function
        .size           _Z3fibPx,(.L_x_4 - _Z3fibPx)
        .other          _Z3fibPx,@"STO_CUDA_ENTRY STV_DEFAULT"
_Z3fibPx:
.text._Z3fibPx:
[----:B------:R-:W-:Y:S01]  /*0000*/  LDC R1, c[0x0][0x37c] ;  /* 0x0000df00ff017b82 */ /* 0x000fe20000000800 */
[----:B------:R-:W0:Y:S01]  /*0010*/  S2R R2, SR_TID.X ;  /* 0x0000000000027919 */ /* 0x000e220000002100 */
[----:B------:R-:W-:Y:S01]  /*0020*/  BSSY.RECONVERGENT B0, `(.L_x_0) ;  /* 0x0000010000007945 */ /* 0x000fe20003800200 */
[----:B------:R-:W-:Y:S01]  /*0030*/  IMAD.MOV.U32 R27, RZ, RZ, 0x3ff9e377 ;  /* 0x3ff9e377ff1b7424 */ /* 0x000fe200078e00ff */
[----:B------:R-:W-:Y:S01]  /*0040*/  UMOV UR6, 0x9b97f4a8 ;  /* 0x9b97f4a800067882 */ /* 0x000fe20000000000 */
[----:B0-----:R-:W-:-:S06]  /*0050*/  VIADD R24, R2, 0x1 ;  /* 0x0000000102187836 */ /* 0x001fcc0000000000 */
[----:B------:R-:W0:Y:S02]  /*0060*/  I2F.F64.U32 R24, R24 ;  /* 0x0000001800187312 */ /* 0x000e240000201800 */
[----:B0-----:R-:W-:Y:S01]  /*0070*/  SHF.R.U32.HI R0, RZ, 0x14, R25 ;  /* 0x00000014ff007819 */ /* 0x001fe20000011619 */
[----:B------:R-:W-:-:S03]  /*0080*/  IMAD.MOV.U32 R26, RZ, RZ, R24 ;  /* 0x000000ffff1a7224 */ /* 0x000fc600078e0018 */
[----:B------:R-:W-:-:S05]  /*0090*/  LOP3.LUT R0, R0, 0x7ff, RZ, 0xc0, !PT ;  /* 0x000007ff00007812 */ /* 0x000fca00078ec0ff */
[----:B------:R-:W-:-:S05]  /*00a0*/  VIADD R3, R0, 0xfffffc0c ;  /* 0xfffffc0c00037836 */ /* 0x000fca0000000000 */
[CC--:B------:R-:W-:Y:S02]  /*00b0*/  SHF.L.U32 R0, R24.reuse, R3.reuse, RZ ;  /* 0x0000000318007219 */ /* 0x0c0fe400000006ff */
[----:B------:R-:W-:Y:S02]  /*00c0*/  SHF.L.U64.HI R3, R24, R3, R25 ;  /* 0x0000000318037219 */ /* 0x000fe40000010219 */
[----:B------:R-:W-:Y:S02]  /*00d0*/  ISETP.NE.U32.AND P0, PT, R0, RZ, PT ;  /* 0x000000ff0000720c */ /* 0x000fe40003f05070 */
[----:B------:R-:W-:Y:S02]  /*00e0*/  MOV R0, 0x120 ;  /* 0x0000012000007802 */ /* 0x000fe40000000f00 */
[----:B------:R-:W-:Y:S02]  /*00f0*/  ISETP.NE.AND.EX P0, PT, R3, -0x80000000, PT, P0 ;  /* 0x800000000300780c */ /* 0x000fe40003f05300 */
[----:B------:R-:W-:-:S11]  /*0100*/  MOV R3, R25 ;  /* 0x0000001900037202 */ /* 0x000fd60000000f00 */
[----:B------:R-:W-:Y:S05]  /*0110*/  CALL.REL.NOINC `($_Z3fibPx$__internal_accurate_pow) ;  /* 0x0000000000687944 */ /* 0x000fea0003c00000 */
[----:B------:R-:W-:Y:S05]  /*0120*/  BSYNC.RECONVERGENT B0 ;  /* 0x0000000000007941 */ /* 0x000fea0003800200 */
.L_x_0:
[----:B------:R-:W-:Y:S01]  /*0130*/  BSSY.RECONVERGENT B0, `(.L_x_1) ;  /* 0x000000a000007945 */ /* 0x000fe20003800200 */
[----:B------:R-:W-:Y:S01]  /*0140*/  IMAD.MOV.U32 R26, RZ, RZ, R24 ;  /* 0x000000ffff1a7224 */ /* 0x000fe200078e0018 */
[----:B------:R-:W-:Y:S01]  /*0150*/  MOV R0, 0x1d0 ;  /* 0x000001d000007802 */ /* 0x000fe20000000f00 */
[----:B------:R-:W-:Y:S01]  /*0160*/  IMAD.MOV.U32 R3, RZ, RZ, R25 ;  /* 0x000000ffff037224 */ /* 0x000fe200078e0019 */
[----:B------:R-:W-:Y:S01]  /*0170*/  MOV R25, R10 ;  /* 0x0000000a00197202 */ /* 0x000fe20000000f00 */
[----:B------:R-:W-:Y:S01]  /*0180*/  IMAD.MOV.U32 R27, RZ, RZ, 0x3fe3c6ef ;  /* 0x3fe3c6efff1b7424 */ /* 0x000fe200078e00ff */
[----:B------:R-:W0:Y:S01]  /*0190*/  LDCU.64 UR4, c[0x0][0x358] ;  /* 0x00006b00ff0477ac */ /* 0x000e220008000a00 */
[----:B------:R-:W-:Y:S01]  /*01a0*/  IMAD.MOV.U32 R24, RZ, RZ, R7 ;  /* 0x000000ffff187224 */ /* 0x000fe200078e0007 */
[----:B------:R-:W-:-:S06]  /*01b0*/  UMOV UR6, 0x372fe950 ;  /* 0x372fe95000067882 */ /* 0x000fcc0000000000 */
[----:B0-----:R-:W-:Y:S05]  /*01c0*/  CALL.REL.NOINC `($_Z3fibPx$__internal_accurate_pow) ;  /* 0x00000000003c7944 */ /* 0x001fea0003c00000 */
[----:B------:R-:W-:Y:S05]  /*01d0*/  BSYNC.RECONVERGENT B0 ;  /* 0x0000000000007941 */ /* 0x000fea0003800200 */
.L_x_1:
[----:B------:R-:W-:Y:S02]  /*01e0*/  IMAD.MOV.U32 R4, RZ, RZ, R7 ;  /* 0x000000ffff047224 */ /* 0x000fe400078e0007 */
[----:B------:R-:W-:-:S06]  /*01f0*/  IMAD.MOV.U32 R5, RZ, RZ, R10 ;  /* 0x000000ffff057224 */ /* 0x000fcc00078e000a */
[----:B------:R-:W-:-:S10]  /*0200*/  DADD R4, -RZ, -R4 ;  /* 0x00000000ff047229 */ /* 0x000fd40000000904 */
[----:B------:R-:W-:Y:S02]  /*0210*/  FSEL R4, R4, R7, !P0 ;  /* 0x0000000704047208 */ /* 0x000fe40004000000 */
[----:B------:R-:W-:Y:S01]  /*0220*/  FSEL R5, R5, R10, !P0 ;  /* 0x0000000a05057208 */ /* 0x000fe20004000000 */
[----:B------:R-:W0:Y:S05]  /*0230*/  LDC.64 R6, c[0x0][0x380] ;  /* 0x0000e000ff067b82 */ /* 0x000e2a0000000a00 */
[----:B------:R-:W-:Y:S01]  /*0240*/  DADD R24, R24, -R4 ;  /* 0x0000000018187229 */ /* 0x000fe20000000804 */
[----:B------:R-:W-:Y:S02]  /*0250*/  IMAD.MOV.U32 R4, RZ, RZ, -0x3a401227 ;  /* 0xc5bfedd9ff047424 */ /* 0x000fe400078e00ff */
[----:B------:R-:W-:-:S06]  /*0260*/  IMAD.MOV.U32 R5, RZ, RZ, 0x3fdc9f25 ;  /* 0x3fdc9f25ff057424 */ /* 0x000fcc00078e00ff */
[----:B------:R-:W-:Y:S01]  /*0270*/  DFMA R24, R24, R4, 0.5 ;  /* 0x3fe000001818742b */ /* 0x000fe20000000004 */
[----:B0-----:R-:W-:-:S09]  /*0280*/  IMAD.WIDE.U32 R2, R2, 0x8, R6 ;  /* 0x0000000802027825 */ /* 0x001fd200078e0006 */
[----:B------:R-:W0:Y:S02]  /*0290*/  F2I.S64.F64.TRUNC R24, R24 ;  /* 0x0000001800187311 */ /* 0x000e24000030d900 */
[----:B0-----:R-:W-:Y:S01]  /*02a0*/  STG.E.64 desc[UR4][R2.64], R24 ;  /* 0x0000001802007986 */ /* 0x001fe2000c101b04 */
[----:B------:R-:W-:Y:S05]  /*02b0*/  EXIT ;  /* 0x000000000000794d */ /* 0x000fea0003800000 */
        .type           $_Z3fibPx$__internal_accurate_pow,@function
        .size           $_Z3fibPx$__internal_accurate_pow,(.L_x_4 - $_Z3fibPx$__internal_accurate_pow)
$_Z3fibPx$__internal_accurate_pow:
[----:B------:R-:W-:Y:S01]  /*02c0*/  ISETP.GT.U32.AND P1, PT, R27, 0xfffff, PT ;  /* 0x000fffff1b00780c */ /* 0x000fe20003f24070 */
[--C-:B------:R-:W-:Y:S01]  /*02d0*/  IMAD.MOV.U32 R5, RZ, RZ, R27.reuse ;  /* 0x000000ffff057224 */ /* 0x100fe200078e001b */
[----:B------:R-:W-:Y:S01]  /*02e0*/  MOV R4, UR6 ;  /* 0x0000000600047c02 */ /* 0x000fe20008000f00 */
[--C-:B------:R-:W-:Y:S01]  /*02f0*/  IMAD.MOV.U32 R6, RZ, RZ, R27.reuse ;  /* 0x000000ffff067224 */ /* 0x100fe200078e001b */
[----:B------:R-:W-:Y:S01]  /*0300*/  MOV R11, 0x3ed0f5d2 ;  /* 0x3ed0f5d2000b7802 */ /* 0x000fe20000000f00 */
[----:B------:R-:W-:Y:S01]  /*0310*/  IMAD.U32 R12, RZ, RZ, UR6 ;  /* 0x00000006ff0c7e24 */ /* 0x000fe2000f8e00ff */
[----:B------:R-:W-:Y:S01]  /*0320*/  UMOV UR6, 0x7d2cafe2 ;  /* 0x7d2cafe200067882 */ /* 0x000fe20000000000 */
[----:B------:R-:W-:Y:S01]  /*0330*/  IMAD.MOV.U32 R18, RZ, RZ, RZ ;  /* 0x000000ffff127224 */ /* 0x000fe200078e00ff */
[----:B------:R-:W-:Y:S01]  /*0340*/  UMOV UR7, 0x3eb0f5ff ;  /* 0x3eb0f5ff00077882 */ /* 0x000fe20000000000 */
[----:B------:R-:W-:Y:S01]  /*0350*/  IMAD.MOV.U32 R10, RZ, RZ, 0x41ad3b5a ;  /* 0x41ad3b5aff0a7424 */ /* 0x000fe200078e00ff */
[----:B------:R-:W-:Y:S01]  /*0360*/  SHF.R.U32.HI R27, RZ, 0x14, R27 ;  /* 0x00000014ff1b7819 */ /* 0x000fe2000001161b */
[----:B------:R-:W-:Y:S01]  /*0370*/  UMOV UR8, 0x3b39803f ;  /* 0x3b39803f00087882 */ /* 0x000fe20000000000 */
[----:B------:R-:W-:Y:S01]  /*0380*/  UMOV UR9, 0x3c7abc9e ;  /* 0x3c7abc9e00097882 */ /* 0x000fe20000000000 */
[----:B------:R-:W-:-:S10]  /*0390*/  @!P1 DMUL R4, R4, 1.80143985094819840000e+16 ;  /* 0x4350000004049828 */ /* 0x000fd40000000000 */
[----:B------:R-:W-:Y:S01]  /*03a0*/  @!P1 IMAD.MOV.U32 R6, RZ, RZ, R5 ;  /* 0x000000ffff069224 */ /* 0x000fe200078e0005 */
[----:B------:R-:W-:Y:S02]  /*03b0*/  @!P1 MOV R12, R4 ;  /* 0x00000004000c9202 */ /* 0x000fe40000000f00 */
[----:B------:R-:W-:Y:S02]  /*03c0*/  @!P1 LEA.HI R27, R5, 0xffffffca, RZ, 0xc ;  /* 0xffffffca051b9811 */ /* 0x000fe400078f60ff */
[----:B------:R-:W-:-:S03]  /*03d0*/  LOP3.LUT R6, R6, 0x800fffff, RZ, 0xc0, !PT ;  /* 0x800fffff06067812 */ /* 0x000fc600078ec0ff */
[----:B------:R-:W-:Y:S01]  /*03e0*/  VIADD R4, R27, 0xfffffc01 ;  /* 0xfffffc011b047836 */ /* 0x000fe20000000000 */
[----:B------:R-:W-:-:S04]  /*03f0*/  LOP3.LUT R13, R6, 0x3ff00000, RZ, 0xfc, !PT ;  /* 0x3ff00000060d7812 */ /* 0x000fc800078efcff */
[----:B------:R-:W-:-:S13]  /*0400*/  ISETP.GE.U32.AND P2, PT, R13, 0x3ff6a09f, PT ;  /* 0x3ff6a09f0d00780c */ /* 0x000fda0003f46070 */
[----:B------:R-:W-:Y:S02]  /*0410*/  @P2 VIADD R7, R13, 0xfff00000 ;  /* 0xfff000000d072836 */ /* 0x000fe40000000000 */
[----:B------:R-:W-:Y:S02]  /*0420*/  @P2 VIADD R4, R27, 0xfffffc02 ;  /* 0xfffffc021b042836 */ /* 0x000fe40000000000 */
[----:B------:R-:W-:Y:S02]  /*0430*/  @P2 IMAD.MOV.U32 R13, RZ, RZ, R7 ;  /* 0x000000ffff0d2224 */ /* 0x000fe400078e0007 */
[----:B------:R-:W-:-:S04]  /*0440*/  IMAD.MOV.U32 R27, RZ, RZ, R3 ;  /* 0x000000ffff1b7224 */ /* 0x000fc800078e0003 */
[C---:B------:R-:W-:Y:S01]  /*0450*/  DADD R8, R12.reuse, 1 ;  /* 0x3ff000000c087429 */ /* 0x040fe20000000000 */
[----:B------:R-:W-:Y:S01]  /*0460*/  IMAD.SHL.U32 R3, R27, 0x2, RZ ;  /* 0x000000021b037824 */ /* 0x000fe200078e00ff */
[----:B------:R-:W-:-:S04]  /*0470*/  DADD R12, R12, -1 ;  /* 0xbff000000c0c7429 */ /* 0x000fc80000000000 */
[----:B------:R-:W0:Y:S01]  /*0480*/  MUFU.RCP64H R19, R9 ;  /* 0x0000000900137308 */ /* 0x000e220000001800 */
[----:B------:R-:W-:Y:S01]  /*0490*/  ISETP.GT.U32.AND P1, PT, R3, -0x2000001, PT ;  /* 0xfdffffff0300780c */ /* 0x000fe20003f24070 */
[----:B0-----:R-:W-:-:S08]  /*04a0*/  DFMA R6, -R8, R18, 1 ;  /* 0x3ff000000806742b */ /* 0x001fd00000000112 */
[----:B------:R-:W-:-:S08]  /*04b0*/  DFMA R6, R6, R6, R6 ;  /* 0x000000060606722b */ /* 0x000fd00000000006 */
[----:B------:R-:W-:-:S08]  /*04c0*/  DFMA R18, R18, R6, R18 ;  /* 0x000000061212722b */ /* 0x000fd00000000012 */
[----:B------:R-:W-:-:S08]  /*04d0*/  DMUL R6, R12, R18 ;  /* 0x000000120c067228 */ /* 0x000fd00000000000 */
[----:B------:R-:W-:-:S08]  /*04e0*/  DFMA R6, R12, R18, R6 ;  /* 0x000000120c06722b */ /* 0x000fd00000000006 */
[CC--:B------:R-:W-:Y:S02]  /*04f0*/  DMUL R16, R6.reuse, R6.reuse ;  /* 0x0000000606107228 */ /* 0x0c0fe40000000000 */
[----:B------:R-:W-:-:S06]  /*0500*/  DMUL R22, R6, R6 ;  /* 0x0000000606167228 */ /* 0x000fcc0000000000 */
[----:B------:R-:W-:Y:S01]  /*0510*/  DFMA R8, R16, UR6, R10 ;  /* 0x0000000610087c2b */ /* 0x000fe2000800000a */
[----:B------:R-:W-:Y:S01]  /*0520*/  UMOV UR6, 0x75488a3f ;  /* 0x75488a3f00067882 */ /* 0x000fe20000000000 */
[----:B------:R-:W-:Y:S01]  /*0530*/  UMOV UR7, 0x3ef3b20a ;  /* 0x3ef3b20a00077882 */ /* 0x000fe20000000000 */
[----:B------:R-:W-:-:S05]  /*0540*/  DADD R10, R12, -R6 ;  /* 0x000000000c0a7229 */ /* 0x000fca0000000806 */
[----:B------:R-:W-:Y:S01]  /*0550*/  DFMA R8, R16, R8, UR6 ;  /* 0x0000000610087e2b */ /* 0x000fe20008000008 */
[----:B------:R-:W-:Y:S01]  /*0560*/  UMOV UR6, 0xe4faecd5 ;  /* 0xe4faecd500067882 */ /* 0x000fe20000000000 */
[----:B------:R-:W-:Y:S01]  /*0570*/  UMOV UR7, 0x3f1745cd ;  /* 0x3f1745cd00077882 */ /* 0x000fe20000000000 */
[----:B------:R-:W-:-:S05]  /*0580*/  DADD R10, R10, R10 ;  /* 0x000000000a0a7229 */ /* 0x000fca000000000a */
[----:B------:R-:W-:Y:S01]  /*0590*/  DFMA R8, R16, R8, UR6 ;  /* 0x0000000610087e2b */ /* 0x000fe20008000008 */
[----:B------:R-:W-:Y:S01]  /*05a0*/  UMOV UR6, 0x258a578b ;  /* 0x258a578b00067882 */ /* 0x000fe20000000000 */
[----:B------:R-:W-:Y:S01]  /*05b0*/  UMOV UR7, 0x3f3c71c7 ;  /* 0x3f3c71c700077882 */ /* 0x000fe20000000000 */
[----:B------:R-:W-:-:S05]  /*05c0*/  DFMA R10, R12, -R6, R10 ;  /* 0x800000060c0a722b */ /* 0x000fca000000000a */
[----:B------:R-:W-:Y:S01]  /*05d0*/  DFMA R8, R16, R8, UR6 ;  /* 0x0000000610087e2b */ /* 0x000fe20008000008 */
[----:B------:R-:W-:Y:S01]  /*05e0*/  UMOV UR6, 0x9242b910 ;  /* 0x9242b91000067882 */ /* 0x000fe20000000000 */
[----:B------:R-:W-:Y:S01]  /*05f0*/  UMOV UR7, 0x3f624924 ;  /* 0x3f62492400077882 */ /* 0x000fe20000000000 */
[----:B------:R-:W-:Y:S02]  /*0600*/  DMUL R10, R18, R10 ;  /* 0x0000000a120a7228 */ /* 0x000fe40000000000 */
[----:B------:R-:W-:-:S03]  /*0610*/  DFMA R18, R6, R6, -R22 ;  /* 0x000000060612722b */ /* 0x000fc60000000816 */
[----:B------:R-:W-:Y:S01]  /*0620*/  DFMA R8, R16, R8, UR6 ;  /* 0x0000000610087e2b */ /* 0x000fe20008000008 */
[----:B------:R-:W-:Y:S01]  /*0630*/  UMOV UR6, 0x99999dfb ;  /* 0x99999dfb00067882 */ /* 0x000fe20000000000 */
[----:B------:R-:W-:-:S06]  /*0640*/  UMOV UR7, 0x3f899999 ;  /* 0x3f89999900077882 */ /* 0x000fcc0000000000 */
[----:B------:R-:W-:Y:S01]  /*0650*/  DFMA R14, R16, R8, UR6 ;  /* 0x00000006100e7e2b */ /* 0x000fe20008000008 */
[----:B------:R-:W-:Y:S01]  /*0660*/  UMOV UR6, 0x55555555 ;  /* 0x5555555500067882 */ /* 0x000fe20000000000 */
[----:B------:R-:W-:-:S06]  /*0670*/  UMOV UR7, 0x3fb55555 ;  /* 0x3fb5555500077882 */ /* 0x000fcc0000000000 */
[----:B------:R-:W-:-:S08]  /*0680*/  DFMA R8, R16, R14, UR6 ;  /* 0x0000000610087e2b */ /* 0x000fd0000800000e */
[----:B------:R-:W-:Y:S01]  /*0690*/  DADD R12, -R8, UR6 ;  /* 0x00000006080c7e29 */ /* 0x000fe20008000100 */
[----:B------:R-:W-:Y:S01]  /*06a0*/  UMOV UR6, 0xb9e7b0 ;  /* 0x00b9e7b000067882 */ /* 0x000fe20000000000 */
[----:B------:R-:W-:-:S06]  /*06b0*/  UMOV UR7, 0x3c46a4cb ;  /* 0x3c46a4cb00077882 */ /* 0x000fcc0000000000 */
[----:B------:R-:W-:Y:S02]  /*06c0*/  DFMA R14, R16, R14, R12 ;  /* 0x0000000e100e722b */ /* 0x000fe4000000000c */
[----:B------:R-:W-:Y:S01]  /*06d0*/  DMUL R12, R6, R22 ;  /* 0x00000016060c7228 */ /* 0x000fe20000000000 */
[----:B------:R-:W-:Y:S02]  /*06e0*/  VIADD R17, R11, 0x100000 ;  /* 0x001000000b117836 */ /* 0x000fe40000000000 */
[----:B------:R-:W-:-:S03]  /*06f0*/  IMAD.MOV.U32 R16, RZ, RZ, R10 ;  /* 0x000000ffff107224 */ /* 0x000fc600078e000a */
[----:B------:R-:W-:Y:S01]  /*0700*/  DADD R14, R14, -UR6 ;  /* 0x800000060e0e7e29 */ /* 0x000fe20008000000 */
[----:B------:R-:W-:Y:S01]  /*0710*/  UMOV UR6, 0x80000000 ;  /* 0x8000000000067882 */ /* 0x000fe20000000000 */
[C---:B------:R-:W-:Y:S01]  /*0720*/  DFMA R20, R6.reuse, R22, -R12 ;  /* 0x000000160614722b */ /* 0x040fe2000000080c */
[----:B------:R-:W-:Y:S01]  /*0730*/  UMOV UR7, 0x43300000 ;  /* 0x4330000000077882 */ /* 0x000fe20000000000 */
[----:B------:R-:W-:-:S04]  /*0740*/  DFMA R16, R6, R16, R18 ;  /* 0x000000100610722b */ /* 0x000fc80000000012 */
[----:B------:R-:W-:Y:S02]  /*0750*/  DADD R18, R8, R14 ;  /* 0x0000000008127229 */ /* 0x000fe4000000000e */
[----:B------:R-:W-:-:S06]  /*0760*/  DFMA R20, R10, R22, R20 ;  /* 0x000000160a14722b */ /* 0x000fcc0000000014 */
[----:B------:R-:W-:Y:S02]  /*0770*/  DMUL R22, R18, R12 ;  /* 0x0000000c12167228 */ /* 0x000fe40000000000 */
[----:B------:R-:W-:Y:S02]  /*0780*/  DFMA R16, R6, R16, R20 ;  /* 0x000000100610722b */ /* 0x000fe40000000014 */
[----:B------:R-:W-:-:S04]  /*0790*/  DADD R20, R8, -R18 ;  /* 0x0000000008147229 */ /* 0x000fc80000000812 */
[----:B------:R-:W-:-:S04]  /*07a0*/  DFMA R8, R18, R12, -R22 ;  /* 0x0000000c1208722b */ /* 0x000fc80000000816 */
[----:B------:R-:W-:-:S04]  /*07b0*/  DADD R20, R14, R20 ;  /* 0x000000000e147229 */ /* 0x000fc80000000014 */
[----:B------:R-:W-:-:S08]  /*07c0*/  DFMA R8, R18, R16, R8 ;  /* 0x000000101208722b */ /* 0x000fd00000000008 */
[----:B------:R-:W-:-:S08]  /*07d0*/  DFMA R20, R20, R12, R8 ;  /* 0x0000000c1414722b */ /* 0x000fd00000000008 */
[----:B------:R-:W-:-:S08]  /*07e0*/  DADD R12, R22, R20 ;  /* 0x00000000160c7229 */ /* 0x000fd00000000014 */
[--C-:B------:R-:W-:Y:S02]  /*07f0*/  DADD R8, R6, R12.reuse ;  /* 0x0000000006087229 */ /* 0x100fe4000000000c */
[----:B------:R-:W-:-:S06]  /*0800*/  DADD R22, R22, -R12 ;  /* 0x0000000016167229 */ /* 0x000fcc000000080c */
[----:B------:R-:W-:Y:S02]  /*0810*/  DADD R6, R6, -R8 ;  /* 0x0000000006067229 */ /* 0x000fe40000000808 */
[----:B------:R-:W-:-:S06]  /*0820*/  DADD R22, R20, R22 ;  /* 0x0000000014167229 */ /* 0x000fcc0000000016 */
[----:B------:R-:W-:-:S08]  /*0830*/  DADD R6, R12, R6 ;  /* 0x000000000c067229 */ /* 0x000fd00000000006 */
[----:B------:R-:W-:-:S08]  /*0840*/  DADD R6, R22, R6 ;  /* 0x0000000016067229 */ /* 0x000fd00000000006 */
[----:B------:R-:W-:Y:S01]  /*0850*/  DADD R10, R10, R6 ;  /* 0x000000000a0a7229 */ /* 0x000fe20000000006 */
[----:B------:R-:W-:Y:S01]  /*0860*/  HFMA2 R7, -RZ, RZ, 3.59375, 0 ;  /* 0x43300000ff077431 */ /* 0x000fe200000001ff */
[----:B------:R-:W-:-:S06]  /*0870*/  LOP3.LUT R6, R4, 0x80000000, RZ, 0x3c, !PT ;  /* 0x8000000004067812 */ /* 0x000fcc00078e3cff */
[----:B------:R-:W-:Y:S02]  /*0880*/  DADD R12, R8, R10 ;  /* 0x00000000080c7229 */ /* 0x000fe4000000000a */
[----:B------:R-:W-:Y:S01]  /*0890*/  DADD R6, R6, -UR6 ;  /* 0x8000000606067e29 */ /* 0x000fe20008000000 */
[----:B------:R-:W-:Y:S01]  /*08a0*/  UMOV UR6, 0xfefa39ef ;  /* 0xfefa39ef00067882 */ /* 0x000fe20000000000 */
[----:B------:R-:W-:-:S04]  /*08b0*/  UMOV UR7, 0x3fe62e42 ;  /* 0x3fe62e4200077882 */ /* 0x000fc80000000000 */
[--C-:B------:R-:W-:Y:S02]  /*08c0*/  DADD R8, R8, -R12.reuse ;  /* 0x0000000008087229 */ /* 0x100fe4000000080c */
[----:B------:R-:W-:-:S06]  /*08d0*/  DFMA R4, R6, UR6, R12 ;  /* 0x0000000606047c2b */ /* 0x000fcc000800000c */
[----:B------:R-:W-:Y:S02]  /*08e0*/  DADD R8, R10, R8 ;  /* 0x000000000a087229 */ /* 0x000fe40000000008 */
[----:B------:R-:W-:-:S08]  /*08f0*/  DFMA R14, R6, -UR6, R4 ;  /* 0x80000006060e7c2b */ /* 0x000fd00008000004 */
[----:B------:R-:W-:Y:S01]  /*0900*/  DADD R14, -R12, R14 ;  /* 0x000000000c0e7229 */ /* 0x000fe2000000010e */
[----:B------:R-:W-:Y:S01]  /*0910*/  LOP3.LUT R13, R27, 0xff0fffff, RZ, 0xc0, !PT ;  /* 0xff0fffff1b0d7812 */ /* 0x000fe200078ec0ff */
[----:B------:R-:W-:-:S03]  /*0920*/  IMAD.MOV.U32 R12, RZ, RZ, R26 ;  /* 0x000000ffff0c7224 */ /* 0x000fc600078e001a */
[----:B------:R-:W-:-:S03]  /*0930*/  SEL R13, R13, R27, P1 ;  /* 0x0000001b0d0d7207 */ /* 0x000fc60000800000 */
[----:B------:R-:W-:-:S08]  /*0940*/  DADD R8, R8, -R14 ;  /* 0x0000000008087229 */ /* 0x000fd0000000080e */
[----:B------:R-:W-:-:S08]  /*0950*/  DFMA R6, R6, UR8, R8 ;  /* 0x0000000806067c2b */ /* 0x000fd00008000008 */
[----:B------:R-:W-:-:S08]  /*0960*/  DADD R8, R4, R6 ;  /* 0x0000000004087229 */ /* 0x000fd00000000006 */
[----:B------:R-:W-:Y:S02]  /*0970*/  DADD R10, R4, -R8 ;  /* 0x00000000040a7229 */ /* 0x000fe40000000808 */
[----:B------:R-:W-:-:S06]  /*0980*/  DMUL R4, R8, R12 ;  /* 0x0000000c08047228 */ /* 0x000fcc0000000000 */
[----:B------:R-:W-:Y:S02]  /*0990*/  DADD R10, R6, R10 ;  /* 0x00000000060a7229 */ /* 0x000fe4000000000a */
[----:B------:R-:W-:-:S08]  /*09a0*/  DFMA R8, R8, R12, -R4 ;  /* 0x0000000c0808722b */ /* 0x000fd00000000804 */
[----:B------:R-:W-:Y:S01]  /*09b0*/  DFMA R10, R10, R12, R8 ;  /* 0x0000000c0a0a722b */ /* 0x000fe20000000008 */
[----:B------:R-:W-:Y:S01]  /*09c0*/  MOV R8, 0x652b82fe ;  /* 0x652b82fe00087802 */ /* 0x000fe20000000f00 */
[----:B------:R-:W-:-:S06]  /*09d0*/  IMAD.MOV.U32 R9, RZ, RZ, 0x3ff71547 ;  /* 0x3ff71547ff097424 */ /* 0x000fcc00078e00ff */
[----:B------:R-:W-:-:S08]  /*09e0*/  DADD R6, R4, R10 ;  /* 0x0000000004067229 */ /* 0x000fd0000000000a */
[----:B------:R-:W-:Y:S02]  /*09f0*/  DFMA R8, R6, R8, 6.75539944105574400000e+15 ;  /* 0x433800000608742b */ /* 0x000fe40000000008 */
[----:B------:R-:W-:Y:S01]  /*0a00*/  FSETP.GEU.AND P1, PT, |R7|, 4.1917929649353027344, PT ;  /* 0x4086232b0700780b */ /* 0x000fe20003f2e200 */
[----:B------:R-:W-:-:S05]  /*0a10*/  DADD R4, R4, -R6 ;  /* 0x0000000004047229 */ /* 0x000fca0000000806 */
[----:B------:R-:W-:-:S03]  /*0a20*/  DADD R12, R8, -6.75539944105574400000e+15 ;  /* 0xc3380000080c7429 */ /* 0x000fc60000000000 */
[----:B------:R-:W-:-:S05]  /*0a30*/  DADD R10, R10, R4 ;  /* 0x000000000a0a7229 */ /* 0x000fca0000000004 */
[----:B------:R-:W-:Y:S01]  /*0a40*/  DFMA R14, R12, -UR6, R6 ;  /* 0x800000060c0e7c2b */ /* 0x000fe20008000006 */
[----:B------:R-:W-:Y:S01]  /*0a50*/  UMOV UR6, 0x3b39803f ;  /* 0x3b39803f00067882 */ /* 0x000fe20000000000 */
[----:B------:R-:W-:-:S06]  /*0a60*/  UMOV UR7, 0x3c7abc9e ;  /* 0x3c7abc9e00077882 */ /* 0x000fcc0000000000 */
[----:B------:R-:W-:Y:S01]  /*0a70*/  DFMA R12, R12, -UR6, R14 ;  /* 0x800000060c0c7c2b */ /* 0x000fe2000800000e */
[----:B------:R-:W-:Y:S01]  /*0a80*/  UMOV UR6, 0x69ce2bdf ;  /* 0x69ce2bdf00067882 */ /* 0x000fe20000000000 */
[----:B------:R-:W-:Y:S01]  /*0a90*/  IMAD.MOV.U32 R14, RZ, RZ, -0x35dec16 ;  /* 0xfca213eaff0e7424 */ /* 0x000fe200078e00ff */
[----:B------:R-:W-:Y:S01]  /*0aa0*/  UMOV UR7, 0x3e5ade15 ;  /* 0x3e5ade1500077882 */ /* 0x000fe20000000000 */
[----:B------:R-:W-:-:S06]  /*0ab0*/  IMAD.MOV.U32 R15, RZ, RZ, 0x3e928af3 ;  /* 0x3e928af3ff0f7424 */ /* 0x000fcc00078e00ff */
[----:B------:R-:W-:Y:S01]  /*0ac0*/  DFMA R14, R12, UR6, R14 ;  /* 0x000000060c0e7c2b */ /* 0x000fe2000800000e */
[----:B------:R-:W-:Y:S01]  /*0ad0*/  UMOV UR6, 0x62401315 ;  /* 0x6240131500067882 */ /* 0x000fe20000000000 */
[----:B------:R-:W-:-:S06]  /*0ae0*/  UMOV UR7, 0x3ec71dee ;  /* 0x3ec71dee00077882 */ /* 0x000fcc0000000000 */
[----:B------:R-:W-:Y:S01]  /*0af0*/  DFMA R14, R12, R14, UR6 ;  /* 0x000000060c0e7e2b */ /* 0x000fe2000800000e */
        /* <DEDUP_REMOVED lines=20> */
[----:B------:R-:W-:-:S08]  /*0c40*/  DFMA R14, R12, R14, UR6 ;  /* 0x000000060c0e7e2b */ /* 0x000fd0000800000e */
[----:B------:R-:W-:-:S08]  /*0c50*/  DFMA R14, R12, R14, 1 ;  /* 0x3ff000000c0e742b */ /* 0x000fd0000000000e */
[----:B------:R-:W-:-:S10]  /*0c60*/  DFMA R12, R12, R14, 1 ;  /* 0x3ff000000c0c742b */ /* 0x000fd4000000000e */
[----:B------:R-:W-:Y:S01]  /*0c70*/  LEA R5, R8, R13, 0x14 ;  /* 0x0000000d08057211 */ /* 0x000fe200078ea0ff */
[----:B------:R-:W-:Y:S01]  /*0c80*/  IMAD.MOV.U32 R4, RZ, RZ, R12 ;  /* 0x000000ffff047224 */ /* 0x000fe200078e000c */
[----:B------:R-:W-:Y:S06]  /*0c90*/  @!P1 BRA `(.L_x_2) ;  /* 0x0000000000309947 */ /* 0x000fec0003800000 */
[----:B------:R-:W-:Y:S01]  /*0ca0*/  FSETP.GEU.AND P2, PT, |R7|, 4.2275390625, PT ;  /* 0x408748000700780b */ /* 0x000fe20003f4e200 */
[C---:B------:R-:W-:Y:S02]  /*0cb0*/  DADD R4, R6.reuse, +INF ;  /* 0x7ff0000006047429 */ /* 0x040fe40000000000 */
[----:B------:R-:W-:-:S08]  /*0cc0*/  DSETP.GEU.AND P1, PT, R6, RZ, PT ;  /* 0x000000ff0600722a */ /* 0x000fd00003f2e000 */
[----:B------:R-:W-:Y:S02]  /*0cd0*/  FSEL R4, R4, RZ, P1 ;  /* 0x000000ff04047208 */ /* 0x000fe40000800000 */
[----:B------:R-:W-:Y:S02]  /*0ce0*/  @!P2 LEA.HI R3, R8, R8, RZ, 0x1 ;  /* 0x000000080803a211 */ /* 0x000fe400078f08ff */
[----:B------:R-:W-:Y:S02]  /*0cf0*/  FSEL R5, R5, RZ, P1 ;  /* 0x000000ff05057208 */ /* 0x000fe40000800000 */
[----:B------:R-:W-:-:S05]  /*0d00*/  @!P2 SHF.R.S32.HI R3, RZ, 0x1, R3 ;  /* 0x00000001ff03a819 */ /* 0x000fca0000011403 */
[----:B------:R-:W-:Y:S02]  /*0d10*/  @!P2 IMAD.IADD R6, R8, 0x1, -R3 ;  /* 0x000000010806a824 */ /* 0x000fe400078e0a03 */
[----:B------:R-:W-:-:S03]  /*0d20*/  @!P2 IMAD R13, R3, 0x100000, R13 ;  /* 0x00100000030da824 */ /* 0x000fc600078e020d */
[----:B------:R-:W-:Y:S02]  /*0d30*/  @!P2 LEA R7, R6, 0x3ff00000, 0x14 ;  /* 0x3ff000000607a811 */ /* 0x000fe400078ea0ff */
[----:B------:R-:W-:-:S06]  /*0d40*/  @!P2 MOV R6, RZ ;  /* 0x000000ff0006a202 */ /* 0x000fcc0000000f00 */
[----:B------:R-:W-:-:S11]  /*0d50*/  @!P2 DMUL R4, R12, R6 ;  /* 0x000000060c04a228 */ /* 0x000fd60000000000 */
.L_x_2:
[----:B------:R-:W-:Y:S02]  /*0d60*/  DFMA R10, R10, R4, R4 ;  /* 0x000000040a0a722b */ /* 0x000fe40000000004 */
[----:B------:R-:W-:-:S08]  /*0d70*/  DSETP.NEU.AND P1, PT, |R4|, +INF , PT ;  /* 0x7ff000000400742a */ /* 0x000fd00003f2d200 */
[----:B------:R-:W-:Y:S01]  /*0d80*/  FSEL R7, R4, R10, !P1 ;  /* 0x0000000a04077208 */ /* 0x000fe20004800000 */
[----:B------:R-:W-:Y:S01]  /*0d90*/  IMAD.MOV.U32 R4, RZ, RZ, R0 ;  /* 0x000000ffff047224 */ /* 0x000fe200078e0000 */
[----:B------:R-:W-:Y:S01]  /*0da0*/  FSEL R10, R5, R11, !P1 ;  /* 0x0000000b050a7208 */ /* 0x000fe20004800000 */
[----:B------:R-:W-:-:S04]  /*0db0*/  IMAD.MOV.U32 R5, RZ, RZ, 0x0 ;  /* 0x00000000ff057424 */ /* 0x000fc800078e00ff */
[----:B------:R-:W-:Y:S05]  /*0dc0*/  RET.REL.NODEC R4 `(_Z3fibPx) ;  /* 0xfffffff0048c7950 */ /* 0x000fea0003c3ffff */
.L_x_3:
[----:B------:R-:W-:-:S00]  /*0dd0*/  BRA `(.L_x_3) ;  /* 0xfffffffc00fc7947 */ /* 0x000fc0000383ffff */
[----:B------:R-:W-:-:S00]  /*0de0*/  NOP ;  /* 0x0000000000007918 */ /* 0x000fc00000000000 */
        /* <DEDUP_REMOVED lines=9> */
.L_x_4:


//--------------------- .nv.shared.reserved.0     --------------------------
	.section	.nv.shared.reserved.0,"aw",@nobits
	.weak		__nv_reservedSMEM_offset_0_alias
	.size		__nv_reservedSMEM_offset_0_alias, 0, 64
	.other		__nv_reservedSMEM_offset_0_alias,@"STO_CUDA_RESERVED_SHARED STV_DEFAULT"
__nv_reservedSMEM_offset_0_alias:
	.zero		0
	.zero		64


//--------------------- .nv.constant0._Z3fibPx    --------------------------
	.section	.nv.constant0._Z3fibPx,"a",@progbits
	.sectionflags	@""
	.align	4
.nv.constant0._Z3fibPx:
	.zero		904


//--------------------- SYMBOLS --------------------------

	.type		.nv.reservedSmem.offset0,@object
	.size		.nv.reservedSmem.offset0,0x4
